//
// Generated by NVIDIA NVVM Compiler
//
// Compiler Build ID: CL-36424714
// Cuda compilation tools, release 13.0, V13.0.88
// Based on NVVM 20.0.0
//

.version 9.0
.target sm_100
.address_size 64

	// .globl	_Z13floydWarshallPiii

.visible .entry _Z13floydWarshallPiii(
	.param .u64 .ptr .align 1 _Z13floydWarshallPiii_param_0,
	.param .u32 _Z13floydWarshallPiii_param_1,
	.param .u32 _Z13floydWarshallPiii_param_2
)
{
	.reg .pred 	%p<3>;
	.reg .b32 	%r<20>;
	.reg .b64 	%rd<9>;

	ld.param.u64 	%rd2, [_Z13floydWarshallPiii_param_0];
	ld.param.u32 	%r4, [_Z13floydWarshallPiii_param_1];
	ld.param.u32 	%r5, [_Z13floydWarshallPiii_param_2];
	mov.u32 	%r6, %ctaid.x;
	mov.u32 	%r7, %ntid.x;
	mov.u32 	%r8, %tid.x;
	mad.lo.s32 	%r1, %r6, %r7, %r8;
	mov.u32 	%r9, %ctaid.y;
	mov.u32 	%r10, %ntid.y;
	mov.u32 	%r11, %tid.y;
	mad.lo.s32 	%r2, %r9, %r10, %r11;
	max.s32 	%r12, %r1, %r2;
	setp.gt.s32 	%p1, %r12, %r4;
	@%p1 bra 	$L__BB0_3;
	cvta.to.global.u64 	%rd3, %rd2;
	mul.lo.s32 	%r13, %r4, %r2;
	add.s32 	%r14, %r13, %r1;
	mul.wide.s32 	%rd4, %r14, 4;
	add.s64 	%rd1, %rd3, %rd4;
	ld.global.u32 	%r15, [%rd1];
	mad.lo.s32 	%r16, %r5, %r4, %r1;
	mul.wide.s32 	%rd5, %r16, 4;
	add.s64 	%rd6, %rd3, %rd5;
	ld.global.u32 	%r17, [%rd6];
	add.s32 	%r18, %r5, %r13;
	mul.wide.s32 	%rd7, %r18, 4;
	add.s64 	%rd8, %rd3, %rd7;
	ld.global.u32 	%r19, [%rd8];
	add.s32 	%r3, %r19, %r17;
	setp.le.s32 	%p2, %r15, %r3;
	@%p2 bra 	$L__BB0_3;
	st.global.u32 	[%rd1], %r3;
$L__BB0_3:
	ret;

}


// ===== COMPILED SASS (sm_100) =====

	.target	sm_100

	.elftype	@"ET_EXEC"


//--------------------- .note.nv.tkinfo           --------------------------
	.section	.note.nv.tkinfo,"",@"SHT_NOTE"
	.sectionflags	@"SHF_NOTE_NV_TKINFO"
	.tkinfo
        /*0018*/ 	.word	0x00000002
        /*0030*/ 	.string	""
        /*0030*/ 	.string	"ptxas"
        /*0030*/ 	.string	"Cuda compilation tools, release 13.0, V13.0.88"
        /*0030*/ 	.string	"Build cuda_13.0.r13.0/compiler.36424714_0"
        /*0030*/ 	.string	"-arch sm_100 -m 64 "



//--------------------- .note.nv.cuinfo           --------------------------
	.section	.note.nv.cuinfo,"",@"SHT_NOTE"
	.sectionflags	@"SHF_NOTE_NV_CUINFO"
        /*0018*/ 	.short	0x0002
        /*001a*/ 	.short	0x0064
        /*001c*/ 	.short	0x0082
	.zero		2


//--------------------- .nv.info                  --------------------------
	.section	.nv.info,"",@"SHT_CUDA_INFO"
	.align	4


	//----- nvinfo : EIATTR_REGCOUNT
	.align		4
        /*0000*/ 	.byte	0x04, 0x2f
        /*0002*/ 	.short	(.L_1 - .L_0)
	.align		4
.L_0:
        /*0004*/ 	.word	index@(_Z13floydWarshallPiii)
        /*0008*/ 	.word	0x0000000e


	//----- nvinfo : EIATTR_FRAME_SIZE
	.align		4
.L_1:
        /*000c*/ 	.byte	0x04, 0x11
        /*000e*/ 	.short	(.L_3 - .L_2)
	.align		4
.L_2:
        /*0010*/ 	.word	index@(_Z13floydWarshallPiii)
        /*0014*/ 	.word	0x00000000


	//----- nvinfo : EIATTR_MIN_STACK_SIZE
	.align		4
.L_3:
        /*0018*/ 	.byte	0x04, 0x12
        /*001a*/ 	.short	(.L_5 - .L_4)
	.align		4
.L_4:
        /*001c*/ 	.word	index@(_Z13floydWarshallPiii)
        /*0020*/ 	.word	0x00000000
.L_5:


//--------------------- .nv.compat                --------------------------
	.section	.nv.compat,"",@"SHT_CUDA_COMPAT_INFO"
	.align	4
        /*0000*/ 	.byte	0x02, 0x09, 0x00, 0x00, 0x02, 0x02, 0x01, 0x00, 0x02, 0x05, 0x05, 0x00, 0x03, 0x07, 0x01, 0x01
        /*0010*/ 	.byte	0x02, 0x03, 0x00, 0x00, 0x02, 0x06, 0x01, 0x00, 0x04, 0x0b, 0x08, 0x00, 0x09, 0x00, 0x00, 0x00
        /*0020*/ 	.byte	0x00, 0x00, 0x00, 0x00


//--------------------- .nv.info._Z13floydWarshallPiii --------------------------
	.section	.nv.info._Z13floydWarshallPiii,"",@"SHT_CUDA_INFO"
	.sectionflags	@""
	.align	4


	//----- nvinfo : EIATTR_CUDA_API_VERSION
	.align		4
        /*0000*/ 	.byte	0x04, 0x37
        /*0002*/ 	.short	(.L_7 - .L_6)
.L_6:
        /*0004*/ 	.word	0x00000082


	//----- nvinfo : EIATTR_KPARAM_INFO
	.align		4
.L_7:
        /*0008*/ 	.byte	0x04, 0x17
        /*000a*/ 	.short	(.L_9 - .L_8)
.L_8:
        /*000c*/ 	.word	0x00000000
        /*0010*/ 	.short	0x0002
        /*0012*/ 	.short	0x000c
        /*0014*/ 	.byte	0x00, 0xf0, 0x11, 0x00


	//----- nvinfo : EIATTR_KPARAM_INFO
	.align		4
.L_9:
        /*0018*/ 	.byte	0x04, 0x17
        /*001a*/ 	.short	(.L_11 - .L_10)
.L_10:
        /*001c*/ 	.word	0x00000000
        /*0020*/ 	.short	0x0001
        /*0022*/ 	.short	0x0008
        /*0024*/ 	.byte	0x00, 0xf0, 0x11, 0x00


	//----- nvinfo : EIATTR_KPARAM_INFO
	.align		4
.L_11:
        /*0028*/ 	.byte	0x04, 0x17
        /*002a*/ 	.short	(.L_13 - .L_12)
.L_12:
        /*002c*/ 	.word	0x00000000
        /*0030*/ 	.short	0x0000
        /*0032*/ 	.short	0x0000
        /*0034*/ 	.byte	0x00, 0xf5, 0x21, 0x00


	//----- nvinfo : EIATTR_SPARSE_MMA_MASK
	.align		4
.L_13:
        /*0038*/ 	.byte	0x03, 0x50
        /*003a*/ 	.short	0x0000


	//----- nvinfo : EIATTR_MAXREG_COUNT
	.align		4
        /*003c*/ 	.byte	0x03, 0x1b
        /*003e*/ 	.short	0x00ff


	//----- nvinfo : EIATTR_MERCURY_ISA_VERSION
	.align		4
        /*0040*/ 	.byte	0x03, 0x5f
        /*0042*/ 	.short	0x0101


	//----- nvinfo : EIATTR_VRC_CTA_INIT_COUNT
	.align		4
        /*0044*/ 	.byte	0x02, 0x4a
	.zero		1
	.zero		1


	//----- nvinfo : EIATTR_EXIT_INSTR_OFFSETS
	.align		4
        /*0048*/ 	.byte	0x04, 0x1c
        /*004a*/ 	.short	(.L_15 - .L_14)


	//   ....[0]....
.L_14:
        /*004c*/ 	.word	0x000000c0


	//   ....[1]....
        /*0050*/ 	.word	0x000001b0


	//   ....[2]....
        /*0054*/ 	.word	0x000001d0


	//----- nvinfo : EIATTR_CBANK_PARAM_SIZE
	.align		4
.L_15:
        /*0058*/ 	.byte	0x03, 0x19
        /*005a*/ 	.short	0x0010


	//----- nvinfo : EIATTR_PARAM_CBANK
	.align		4
        /*005c*/ 	.byte	0x04, 0x0a
        /*005e*/ 	.short	(.L_17 - .L_16)
	.align		4
.L_16:
        /*0060*/ 	.word	index@(.nv.constant0._Z13floydWarshallPiii)
        /*0064*/ 	.short	0x0380
        /*0066*/ 	.short	0x0010


	//----- nvinfo : EIATTR_SW_WAR
	.align		4
.L_17:
        /*0068*/ 	.byte	0x04, 0x36
        /*006a*/ 	.short	(.L_19 - .L_18)
.L_18:
        /*006c*/ 	.word	0x00000008
.L_19:


//--------------------- .nv.callgraph             --------------------------
	.section	.nv.callgraph,"",@"SHT_CUDA_CALLGRAPH"
	.align	4
	.sectionentsize	8
	.align		4
        /*0000*/ 	.word	0x00000000
	.align		4
        /*0004*/ 	.word	0xffffffff
	.align		4
        /*0008*/ 	.word	0x00000000
	.align		4
        /*000c*/ 	.word	0xfffffffe
	.align		4
        /*0010*/ 	.word	0x00000000
	.align		4
        /*0014*/ 	.word	0xfffffffd
	.align		4
        /*0018*/ 	.word	0x00000000
	.align		4
        /*001c*/ 	.word	0xfffffffc


//--------------------- .text._Z13floydWarshallPiii --------------------------
	.section	.text._Z13floydWarshallPiii,"ax",@progbits
	.align	128
        .global         _Z13floydWarshallPiii
        .type           _Z13floydWarshallPiii,@function
        .size           _Z13floydWarshallPiii,(.L_x_1 - _Z13floydWarshallPiii)
        .other          _Z13floydWarshallPiii,@"STO_CUDA_ENTRY STV_DEFAULT"
_Z13floydWarshallPiii:
.text._Z13floydWarshallPiii:
[----:B------:R-:W-:Y:S01]  /*0000*/  LDC R1, c[0x0][0x37c] ;  /* 0x0000df00ff017b82 */ /* 0x000fe20000000800 */
[----:B------:R-:W0:Y:S07]  /*0010*/  S2R R3, SR_TID.X ;  /* 0x0000000000037919 */ /* 0x000e2e0000002100 */
[----:B------:R-:W0:Y:S01]  /*0020*/  LDC R0, c[0x0][0x360] ;  /* 0x0000d800ff007b82 */ /* 0x000e220000000800 */
[----:B------:R-:W1:Y:S01]  /*0030*/  LDCU UR6, c[0x0][0x388] ;  /* 0x00007100ff0677ac */ /* 0x000e620008000800 */
[----:B------:R-:W2:Y:S06]  /*0040*/  S2R R2, SR_TID.Y ;  /* 0x0000000000027919 */ /* 0x000eac0000002200 */
[----:B------:R-:W0:Y:S08]  /*0050*/  S2UR UR4, SR_CTAID.X ;  /* 0x00000000000479c3 */ /* 0x000e300000002500 */
[----:B------:R-:W2:Y:S08]  /*0060*/  S2UR UR5, SR_CTAID.Y ;  /* 0x00000000000579c3 */ /* 0x000eb00000002600 */
[----:B------:R-:W2:Y:S01]  /*0070*/  LDC R5, c[0x0][0x364] ;  /* 0x0000d900ff057b82 */ /* 0x000ea20000000800 */
[----:B0-----:R-:W-:-:S02]  /*0080*/  IMAD R0, R0, UR4, R3 ;  /* 0x0000000400007c24 */ /* 0x001fc4000f8e0203 */
[----:B--2---:R-:W-:-:S05]  /*0090*/  IMAD R5, R5, UR5, R2 ;  /* 0x0000000505057c24 */ /* 0x004fca000f8e0202 */
[----:B------:R-:W-:-:S04]  /*00a0*/  VIMNMX R2, PT, PT, R0, R5, !PT ;  /* 0x0000000500027248 */ /* 0x000fc80007fe0100 */
[----:B-1----:R-:W-:-:S13]  /*00b0*/  ISETP.GT.AND P0, PT, R2, UR6, PT ;  /* 0x0000000602007c0c */ /* 0x002fda000bf04270 */
[----:B------:R-:W-:Y:S05]  /*00c0*/  @P0 EXIT ;  /* 0x000000000000094d */ /* 0x000fea0003800000 */
[----:B------:R-:W0:Y:S01]  /*00d0*/  LDC R11, c[0x0][0x38c] ;  /* 0x0000e300ff0b7b82 */ /* 0x000e220000000800 */
[----:B------:R-:W1:Y:S01]  /*00e0*/  LDCU.64 UR4, c[0x0][0x358] ;  /* 0x00006b00ff0477ac */ /* 0x000e620008000a00 */
[----:B------:R-:W-:-:S06]  /*00f0*/  IMAD R9, R5, UR6, R0 ;  /* 0x0000000605097c24 */ /* 0x000fcc000f8e0200 */
[----:B------:R-:W2:Y:S01]  /*0100*/  LDC.64 R2, c[0x0][0x380] ;  /* 0x0000e000ff027b82 */ /* 0x000ea20000000a00 */
[----:B0-----:R-:W-:Y:S02]  /*0110*/  IMAD R7, R11, UR6, R0 ;  /* 0x000000060b077c24 */ /* 0x001fe4000f8e0200 */
[----:B------:R-:W-:Y:S02]  /*0120*/  IMAD R11, R5, UR6, R11 ;  /* 0x00000006050b7c24 */ /* 0x000fe4000f8e020b */
[----:B--2---:R-:W-:-:S04]  /*0130*/  IMAD.WIDE R4, R7, 0x4, R2 ;  /* 0x0000000407047825 */ /* 0x004fc800078e0202 */
[--C-:B------:R-:W-:Y:S02]  /*0140*/  IMAD.WIDE R6, R11, 0x4, R2.reuse ;  /* 0x000000040b067825 */ /* 0x100fe400078e0202 */
[----:B-1----:R-:W2:Y:S02]  /*0150*/  LDG.E R4, desc[UR4][R4.64] ;  /* 0x0000000404047981 */ /* 0x002ea4000c1e1900 */
[----:B------:R-:W-:Y:S02]  /*0160*/  IMAD.WIDE R2, R9, 0x4, R2 ;  /* 0x0000000409027825 */ /* 0x000fe400078e0202 */
[----:B------:R-:W2:Y:S04]  /*0170*/  LDG.E R7, desc[UR4][R6.64] ;  /* 0x0000000406077981 */ /* 0x000ea8000c1e1900 */
[----:B------:R-:W3:Y:S01]  /*0180*/  LDG.E R0, desc[UR4][R2.64] ;  /* 0x0000000402007981 */ /* 0x000ee2000c1e1900 */
[----:B--2---:R-:W-:-:S04]  /*0190*/  IADD3 R9, PT, PT, R4, R7, RZ ;  /* 0x0000000704097210 */ /* 0x004fc80007ffe0ff */
[----:B---3--:R-:W-:-:S13]  /*01a0*/  ISETP.GT.AND P0, PT, R0, R9, PT ;  /* 0x000000090000720c */ /* 0x008fda0003f04270 */
[----:B------:R-:W-:Y:S05]  /*01b0*/  @!P0 EXIT ;  /* 0x000000000000894d */ /* 0x000fea0003800000 */
[----:B------:R-:W-:Y:S01]  /*01c0*/  STG.E desc[UR4][R2.64], R9 ;  /* 0x0000000902007986 */ /* 0x000fe2000c101904 */
[----:B------:R-:W-:Y:S05]  /*01d0*/  EXIT ;  /* 0x000000000000794d */ /* 0x000fea0003800000 */
.L_x_0:
[----:B------:R-:W-:-:S00]  /*01e0*/  BRA `(.L_x_0) ;  /* 0xfffffffc00fc7947 */ /* 0x000fc0000383ffff */
[----:B------:R-:W-:-:S00]  /*01f0*/  NOP ;  /* 0x0000000000007918 */ /* 0x000fc00000000000 */
        /* <DEDUP_REMOVED lines=8> */
.L_x_1:


//--------------------- .nv.shared.reserved.0     --------------------------
	.section	.nv.shared.reserved.0,"aw",@nobits
	.weak		__nv_reservedSMEM_offset_0_alias
	.size		__nv_reservedSMEM_offset_0_alias, 0, 64
	.other		__nv_reservedSMEM_offset_0_alias,@"STO_CUDA_RESERVED_SHARED STV_DEFAULT"
__nv_reservedSMEM_offset_0_alias:
	.zero		0
	.zero		64


//--------------------- .nv.constant0._Z13floydWarshallPiii --------------------------
	.section	.nv.constant0._Z13floydWarshallPiii,"a",@progbits
	.sectionflags	@""
	.align	4
.nv.constant0._Z13floydWarshallPiii:
	.zero		912


//--------------------- SYMBOLS --------------------------

	.type		.nv.reservedSmem.offset0,@object
	.size		.nv.reservedSmem.offset0,0x4
